//
// Generated by NVIDIA NVVM Compiler
//
// Compiler Build ID: CL-36424714
// Cuda compilation tools, release 13.0, V13.0.88
// Based on NVVM 20.0.0
//

.version 9.0
.target sm_100
.address_size 64

	// .globl	_Z10cuda_hellov
.extern .func  (.param .b32 func_retval0) vprintf
(
	.param .b64 vprintf_param_0,
	.param .b64 vprintf_param_1
)
;
// _ZZ27parallel_transposition_sortPiiE1v has been demoted
.global .align 1 .b8 $str[23] = {72, 101, 108, 108, 111, 32, 87, 111, 114, 108, 100, 32, 102, 114, 111, 109, 32, 71, 80, 85, 33, 10};
.global .align 1 .b8 $str$1[2] = {10};
.global .align 1 .b8 $str$2[4] = {37, 100, 32};

.visible .entry _Z10cuda_hellov()
{
	.reg .b32 	%r<3>;
	.reg .b64 	%rd<3>;

	mov.u64 	%rd1, $str;
	cvta.global.u64 	%rd2, %rd1;
	{ // callseq 0, 0
	.param .b64 param0;
	st.param.b64 	[param0], %rd2;
	.param .b64 param1;
	st.param.b64 	[param1], 0;
	.param .b32 retval0;
	call.uni (retval0), 
	vprintf, 
	(
	param0, 
	param1
	);
	ld.param.b32 	%r1, [retval0];
	} // callseq 0
	ret;

}
	// .globl	_Z27parallel_transposition_sortPii
.visible .entry _Z27parallel_transposition_sortPii(
	.param .u64 .ptr .align 1 _Z27parallel_transposition_sortPii_param_0,
	.param .u32 _Z27parallel_transposition_sortPii_param_1
)
{
	.local .align 8 .b8 	__local_depot1[8];
	.reg .b64 	%SP;
	.reg .b64 	%SPL;
	.reg .pred 	%p<22>;
	.reg .b32 	%r<44>;
	.reg .b64 	%rd<11>;
	// demoted variable
	.shared .align 4 .b8 _ZZ27parallel_transposition_sortPiiE1v[49152];
	mov.u64 	%SPL, __local_depot1;
	cvta.local.u64 	%SP, %SPL;
	ld.param.u64 	%rd2, [_Z27parallel_transposition_sortPii_param_0];
	ld.param.u32 	%r26, [_Z27parallel_transposition_sortPii_param_1];
	cvta.to.global.u64 	%rd3, %rd2;
	mov.u32 	%r1, %tid.x;
	mov.u32 	%r2, %ctaid.x;
	mov.u32 	%r3, %ntid.x;
	mad.lo.s32 	%r4, %r2, %r3, %r1;
	setp.ge.s32 	%p1, %r4, %r26;
	mul.wide.s32 	%rd4, %r4, 4;
	add.s64 	%rd1, %rd3, %rd4;
	shl.b32 	%r27, %r1, 2;
	mov.u32 	%r28, _ZZ27parallel_transposition_sortPiiE1v;
	add.s32 	%r5, %r28, %r27;
	@%p1 bra 	$L__BB1_2;
	ld.global.u32 	%r29, [%rd1];
	st.shared.u32 	[%r5], %r29;
$L__BB1_2:
	add.s32 	%r30, %r3, -1;
	setp.ge.u32 	%p2, %r1, %r30;
	add.s32 	%r31, %r26, -1;
	setp.ge.s32 	%p3, %r4, %r31;
	or.pred  	%p4, %p2, %p3;
	@%p4 bra 	$L__BB1_24;
	and.b32  	%r6, %r1, 1;
	and.b32  	%r7, %r3, 3;
	setp.lt.u32 	%p5, %r3, 4;
	@%p5 bra 	$L__BB1_18;
	and.b32  	%r32, %r3, -4;
	neg.s32 	%r41, %r32;
$L__BB1_5:
	setp.ne.s32 	%p6, %r6, 0;
	@%p6 bra 	$L__BB1_8;
	ld.shared.u32 	%r10, [%r5];
	ld.shared.u32 	%r11, [%r5+4];
	setp.le.s32 	%p7, %r10, %r11;
	@%p7 bra 	$L__BB1_8;
	st.shared.u32 	[%r5], %r11;
	st.shared.u32 	[%r5+4], %r10;
$L__BB1_8:
	setp.eq.s32 	%p8, %r6, 0;
	bar.sync 	0;
	@%p8 bra 	$L__BB1_11;
	ld.shared.u32 	%r12, [%r5];
	ld.shared.u32 	%r13, [%r5+4];
	setp.le.s32 	%p9, %r12, %r13;
	@%p9 bra 	$L__BB1_11;
	st.shared.u32 	[%r5], %r13;
	st.shared.u32 	[%r5+4], %r12;
$L__BB1_11:
	setp.ne.s32 	%p10, %r6, 0;
	bar.sync 	0;
	@%p10 bra 	$L__BB1_14;
	ld.shared.u32 	%r14, [%r5];
	ld.shared.u32 	%r15, [%r5+4];
	setp.le.s32 	%p11, %r14, %r15;
	@%p11 bra 	$L__BB1_14;
	st.shared.u32 	[%r5], %r15;
	st.shared.u32 	[%r5+4], %r14;
$L__BB1_14:
	setp.eq.s32 	%p12, %r6, 0;
	bar.sync 	0;
	@%p12 bra 	$L__BB1_17;
	ld.shared.u32 	%r16, [%r5];
	ld.shared.u32 	%r17, [%r5+4];
	setp.le.s32 	%p13, %r16, %r17;
	@%p13 bra 	$L__BB1_17;
	st.shared.u32 	[%r5], %r17;
	st.shared.u32 	[%r5+4], %r16;
$L__BB1_17:
	bar.sync 	0;
	add.s32 	%r41, %r41, 4;
	setp.ne.s32 	%p14, %r41, 0;
	@%p14 bra 	$L__BB1_5;
$L__BB1_18:
	setp.eq.s32 	%p15, %r7, 0;
	@%p15 bra 	$L__BB1_24;
	neg.s32 	%r42, %r7;
	mov.b32 	%r43, 0;
$L__BB1_20:
	.pragma "nounroll";
	setp.ne.s32 	%p16, %r6, %r43;
	@%p16 bra 	$L__BB1_23;
	ld.shared.u32 	%r22, [%r5];
	ld.shared.u32 	%r23, [%r5+4];
	setp.le.s32 	%p17, %r22, %r23;
	@%p17 bra 	$L__BB1_23;
	st.shared.u32 	[%r5], %r23;
	st.shared.u32 	[%r5+4], %r22;
$L__BB1_23:
	xor.b32  	%r43, %r43, 1;
	bar.sync 	0;
	add.s32 	%r42, %r42, 1;
	setp.ne.s32 	%p18, %r42, 0;
	@%p18 bra 	$L__BB1_20;
$L__BB1_24:
	or.b32  	%r34, %r2, %r1;
	setp.ne.s32 	%p19, %r34, 0;
	@%p19 bra 	$L__BB1_26;
	mov.u64 	%rd5, $str$1;
	cvta.global.u64 	%rd6, %rd5;
	{ // callseq 1, 0
	.param .b64 param0;
	st.param.b64 	[param0], %rd6;
	.param .b64 param1;
	st.param.b64 	[param1], 0;
	.param .b32 retval0;
	call.uni (retval0), 
	vprintf, 
	(
	param0, 
	param1
	);
	ld.param.b32 	%r35, [retval0];
	} // callseq 1
$L__BB1_26:
	setp.ne.s32 	%p20, %r2, 0;
	@%p20 bra 	$L__BB1_28;
	ld.shared.u32 	%r37, [%r5];
	add.u64 	%rd7, %SP, 0;
	add.u64 	%rd8, %SPL, 0;
	st.local.u32 	[%rd8], %r37;
	mov.u64 	%rd9, $str$2;
	cvta.global.u64 	%rd10, %rd9;
	{ // callseq 2, 0
	.param .b64 param0;
	st.param.b64 	[param0], %rd10;
	.param .b64 param1;
	st.param.b64 	[param1], %rd7;
	.param .b32 retval0;
	call.uni (retval0), 
	vprintf, 
	(
	param0, 
	param1
	);
	ld.param.b32 	%r38, [retval0];
	} // callseq 2
$L__BB1_28:
	setp.ge.s32 	%p21, %r4, %r26;
	@%p21 bra 	$L__BB1_30;
	ld.shared.u32 	%r40, [%r5];
	st.global.u32 	[%rd1], %r40;
$L__BB1_30:
	ret;

}
	// .globl	_Z19parallel_shell_sortPiii
.visible .entry _Z19parallel_shell_sortPiii(
	.param .u64 .ptr .align 1 _Z19parallel_shell_sortPiii_param_0,
	.param .u32 _Z19parallel_shell_sortPiii_param_1,
	.param .u32 _Z19parallel_shell_sortPiii_param_2
)
{


	ret;

}


// ===== COMPILED SASS (sm_100) =====

	.target	sm_100

	.elftype	@"ET_EXEC"


//--------------------- .note.nv.tkinfo           --------------------------
	.section	.note.nv.tkinfo,"",@"SHT_NOTE"
	.sectionflags	@"SHF_NOTE_NV_TKINFO"
	.tkinfo
        /*0018*/ 	.word	0x00000002
        /*0030*/ 	.string	""
        /*0030*/ 	.string	"ptxas"
        /*0030*/ 	.string	"Cuda compilation tools, release 13.0, V13.0.88"
        /*0030*/ 	.string	"Build cuda_13.0.r13.0/compiler.36424714_0"
        /*0030*/ 	.string	"-arch sm_100 -m 64 "



//--------------------- .note.nv.cuinfo           --------------------------
	.section	.note.nv.cuinfo,"",@"SHT_NOTE"
	.sectionflags	@"SHF_NOTE_NV_CUINFO"
        /*0018*/ 	.short	0x0002
        /*001a*/ 	.short	0x0064
        /*001c*/ 	.short	0x0082
	.zero		2


//--------------------- .nv.info                  --------------------------
	.section	.nv.info,"",@"SHT_CUDA_INFO"
	.align	4


	//----- nvinfo : EIATTR_REGCOUNT
	.align		4
        /*0000*/ 	.byte	0x04, 0x2f
        /*0002*/ 	.short	(.L_4 - .L_3)
	.align		4
.L_3:
        /*0004*/ 	.word	index@(_Z10cuda_hellov)
        /*0008*/ 	.word	0x00000018


	//----- nvinfo : EIATTR_FRAME_SIZE
	.align		4
.L_4:
        /*000c*/ 	.byte	0x04, 0x11
        /*000e*/ 	.short	(.L_6 - .L_5)
	.align		4
.L_5:
        /*0010*/ 	.word	index@(_Z10cuda_hellov)
        /*0014*/ 	.word	0x00000000


	//----- nvinfo : EIATTR_REGCOUNT
	.align		4
.L_6:
        /*0018*/ 	.byte	0x04, 0x2f
        /*001a*/ 	.short	(.L_8 - .L_7)
	.align		4
.L_7:
        /*001c*/ 	.word	index@(_Z27parallel_transposition_sortPii)
        /*0020*/ 	.word	0x00000019


	//----- nvinfo : EIATTR_FRAME_SIZE
	.align		4
.L_8:
        /*0024*/ 	.byte	0x04, 0x11
        /*0026*/ 	.short	(.L_10 - .L_9)
	.align		4
.L_9:
        /*0028*/ 	.word	index@(_Z27parallel_transposition_sortPii)
        /*002c*/ 	.word	0x00000008


	//----- nvinfo : EIATTR_REGCOUNT
	.align		4
.L_10:
        /*0030*/ 	.byte	0x04, 0x2f
        /*0032*/ 	.short	(.L_12 - .L_11)
	.align		4
.L_11:
        /*0034*/ 	.word	index@(_Z19parallel_shell_sortPiii)
        /*0038*/ 	.word	0x00000004


	//----- nvinfo : EIATTR_FRAME_SIZE
	.align		4
.L_12:
        /*003c*/ 	.byte	0x04, 0x11
        /*003e*/ 	.short	(.L_14 - .L_13)
	.align		4
.L_13:
        /*0040*/ 	.word	index@(_Z19parallel_shell_sortPiii)
        /*0044*/ 	.word	0x00000000


	//----- nvinfo : EIATTR_MIN_STACK_SIZE
	.align		4
.L_14:
        /*0048*/ 	.byte	0x04, 0x12
        /*004a*/ 	.short	(.L_16 - .L_15)
	.align		4
.L_15:
        /*004c*/ 	.word	index@(_Z19parallel_shell_sortPiii)
        /*0050*/ 	.word	0x00000000


	//----- nvinfo : EIATTR_MIN_STACK_SIZE
	.align		4
.L_16:
        /*0054*/ 	.byte	0x04, 0x12
        /*0056*/ 	.short	(.L_18 - .L_17)
	.align		4
.L_17:
        /*0058*/ 	.word	index@(_Z27parallel_transposition_sortPii)
        /*005c*/ 	.word	0x00000008


	//----- nvinfo : EIATTR_MIN_STACK_SIZE
	.align		4
.L_18:
        /*0060*/ 	.byte	0x04, 0x12
        /*0062*/ 	.short	(.L_20 - .L_19)
	.align		4
.L_19:
        /*0064*/ 	.word	index@(_Z10cuda_hellov)
        /*0068*/ 	.word	0x00000000
.L_20:


//--------------------- .nv.compat                --------------------------
	.section	.nv.compat,"",@"SHT_CUDA_COMPAT_INFO"
	.align	4
        /*0000*/ 	.byte	0x02, 0x09, 0x00, 0x00, 0x02, 0x02, 0x01, 0x00, 0x02, 0x05, 0x05, 0x00, 0x03, 0x07, 0x01, 0x01
        /*0010*/ 	.byte	0x02, 0x03, 0x00, 0x00, 0x02, 0x06, 0x01, 0x00, 0x04, 0x0b, 0x08, 0x00, 0x09, 0x00, 0x00, 0x00
        /*0020*/ 	.byte	0x00, 0x00, 0x00, 0x00


//--------------------- .nv.info._Z19parallel_shell_sortPiii --------------------------
	.section	.nv.info._Z19parallel_shell_sortPiii,"",@"SHT_CUDA_INFO"
	.sectionflags	@""
	.align	4


	//----- nvinfo : EIATTR_CUDA_API_VERSION
	.align		4
        /*0000*/ 	.byte	0x04, 0x37
        /*0002*/ 	.short	(.L_22 - .L_21)
.L_21:
        /*0004*/ 	.word	0x00000082


	//----- nvinfo : EIATTR_KPARAM_INFO
	.align		4
.L_22:
        /*0008*/ 	.byte	0x04, 0x17
        /*000a*/ 	.short	(.L_24 - .L_23)
.L_23:
        /*000c*/ 	.word	0x00000000
        /*0010*/ 	.short	0x0002
        /*0012*/ 	.short	0x000c
        /*0014*/ 	.byte	0x00, 0xf0, 0x11, 0x00


	//----- nvinfo : EIATTR_KPARAM_INFO
	.align		4
.L_24:
        /*0018*/ 	.byte	0x04, 0x17
        /*001a*/ 	.short	(.L_26 - .L_25)
.L_25:
        /*001c*/ 	.word	0x00000000
        /*0020*/ 	.short	0x0001
        /*0022*/ 	.short	0x0008
        /*0024*/ 	.byte	0x00, 0xf0, 0x11, 0x00


	//----- nvinfo : EIATTR_KPARAM_INFO
	.align		4
.L_26:
        /*0028*/ 	.byte	0x04, 0x17
        /*002a*/ 	.short	(.L_28 - .L_27)
.L_27:
        /*002c*/ 	.word	0x00000000
        /*0030*/ 	.short	0x0000
        /*0032*/ 	.short	0x0000
        /*0034*/ 	.byte	0x00, 0xf5, 0x21, 0x00


	//----- nvinfo : EIATTR_SPARSE_MMA_MASK
	.align		4
.L_28:
        /*0038*/ 	.byte	0x03, 0x50
        /*003a*/ 	.short	0x0000


	//----- nvinfo : EIATTR_MAXREG_COUNT
	.align		4
        /*003c*/ 	.byte	0x03, 0x1b
        /*003e*/ 	.short	0x00ff


	//----- nvinfo : EIATTR_MERCURY_ISA_VERSION
	.align		4
        /*0040*/ 	.byte	0x03, 0x5f
        /*0042*/ 	.short	0x0101


	//----- nvinfo : EIATTR_VRC_CTA_INIT_COUNT
	.align		4
        /*0044*/ 	.byte	0x02, 0x4a
	.zero		1
	.zero		1


	//----- nvinfo : EIATTR_EXIT_INSTR_OFFSETS
	.align		4
        /*0048*/ 	.byte	0x04, 0x1c
        /*004a*/ 	.short	(.L_30 - .L_29)


	//   ....[0]....
.L_29:
        /*004c*/ 	.word	0x00000010


	//----- nvinfo : EIATTR_CBANK_PARAM_SIZE
	.align		4
.L_30:
        /*0050*/ 	.byte	0x03, 0x19
        /*0052*/ 	.short	0x0010


	//----- nvinfo : EIATTR_PARAM_CBANK
	.align		4
        /*0054*/ 	.byte	0x04, 0x0a
        /*0056*/ 	.short	(.L_32 - .L_31)
	.align		4
.L_31:
        /*0058*/ 	.word	index@(.nv.constant0._Z19parallel_shell_sortPiii)
        /*005c*/ 	.short	0x0380
        /*005e*/ 	.short	0x0010


	//----- nvinfo : EIATTR_SW_WAR
	.align		4
.L_32:
        /*0060*/ 	.byte	0x04, 0x36
        /*0062*/ 	.short	(.L_34 - .L_33)
.L_33:
        /*0064*/ 	.word	0x00000008
.L_34:


//--------------------- .nv.info._Z27parallel_transposition_sortPii --------------------------
	.section	.nv.info._Z27parallel_transposition_sortPii,"",@"SHT_CUDA_INFO"
	.sectionflags	@""
	.align	4


	//----- nvinfo : EIATTR_CUDA_API_VERSION
	.align		4
        /*0000*/ 	.byte	0x04, 0x37
        /*0002*/ 	.short	(.L_36 - .L_35)
.L_35:
        /*0004*/ 	.word	0x00000082


	//----- nvinfo : EIATTR_KPARAM_INFO
	.align		4
.L_36:
        /*0008*/ 	.byte	0x04, 0x17
        /*000a*/ 	.short	(.L_38 - .L_37)
.L_37:
        /*000c*/ 	.word	0x00000000
        /*0010*/ 	.short	0x0001
        /*0012*/ 	.short	0x0008
        /*0014*/ 	.byte	0x00, 0xf0, 0x11, 0x00


	//----- nvinfo : EIATTR_KPARAM_INFO
	.align		4
.L_38:
        /*0018*/ 	.byte	0x04, 0x17
        /*001a*/ 	.short	(.L_40 - .L_39)
.L_39:
        /*001c*/ 	.word	0x00000000
        /*0020*/ 	.short	0x0000
        /*0022*/ 	.short	0x0000
        /*0024*/ 	.byte	0x00, 0xf5, 0x21, 0x00


	//----- nvinfo : EIATTR_SPARSE_MMA_MASK
	.align		4
.L_40:
        /*0028*/ 	.byte	0x03, 0x50
        /*002a*/ 	.short	0x0000


	//----- nvinfo : EIATTR_MAXREG_COUNT
	.align		4
        /*002c*/ 	.byte	0x03, 0x1b
        /*002e*/ 	.short	0x00ff


	//----- nvinfo : EIATTR_NUM_BARRIERS
	.align		4
        /*0030*/ 	.byte	0x02, 0x4c
        /*0032*/ 	.byte	0x01
	.zero		1


	//----- nvinfo : EIATTR_EXTERNS
	.align		4
        /*0034*/ 	.byte	0x04, 0x0f
        /*0036*/ 	.short	(.L_42 - .L_41)


	//   ....[0]....
	.align		4
.L_41:
        /*0038*/ 	.word	index@(vprintf)


	//----- nvinfo : EIATTR_MERCURY_ISA_VERSION
	.align		4
.L_42:
        /*003c*/ 	.byte	0x03, 0x5f
        /*003e*/ 	.short	0x0101


	//----- nvinfo : EIATTR_VRC_CTA_INIT_COUNT
	.align		4
        /*0040*/ 	.byte	0x02, 0x4a
	.zero		1
	.zero		1


	//----- nvinfo : EIATTR_SYSCALL_OFFSETS
	.align		4
        /*0044*/ 	.byte	0x04, 0x46
        /*0046*/ 	.short	(.L_44 - .L_43)


	//   ....[0]....
.L_43:
        /*0048*/ 	.word	0x00000660


	//   ....[1]....
        /*004c*/ 	.word	0x00000740


	//----- nvinfo : EIATTR_EXIT_INSTR_OFFSETS
	.align		4
.L_44:
        /*0050*/ 	.byte	0x04, 0x1c
        /*0052*/ 	.short	(.L_46 - .L_45)


	//   ....[0]....
.L_45:
        /*0054*/ 	.word	0x00000770


	//   ....[1]....
        /*0058*/ 	.word	0x000007a0


	//----- nvinfo : EIATTR_CRS_STACK_SIZE
	.align		4
.L_46:
        /*005c*/ 	.byte	0x04, 0x1e
        /*005e*/ 	.short	(.L_48 - .L_47)
.L_47:
        /*0060*/ 	.word	0x00000000


	//----- nvinfo : EIATTR_CBANK_PARAM_SIZE
	.align		4
.L_48:
        /*0064*/ 	.byte	0x03, 0x19
        /*0066*/ 	.short	0x000c


	//----- nvinfo : EIATTR_PARAM_CBANK
	.align		4
        /*0068*/ 	.byte	0x04, 0x0a
        /*006a*/ 	.short	(.L_50 - .L_49)
	.align		4
.L_49:
        /*006c*/ 	.word	index@(.nv.constant0._Z27parallel_transposition_sortPii)
        /*0070*/ 	.short	0x0380
        /*0072*/ 	.short	0x000c


	//----- nvinfo : EIATTR_SW_WAR
	.align		4
.L_50:
        /*0074*/ 	.byte	0x04, 0x36
        /*0076*/ 	.short	(.L_52 - .L_51)
.L_51:
        /*0078*/ 	.word	0x00000008
.L_52:


//--------------------- .nv.info._Z10cuda_hellov  --------------------------
	.section	.nv.info._Z10cuda_hellov,"",@"SHT_CUDA_INFO"
	.sectionflags	@""
	.align	4


	//----- nvinfo : EIATTR_CUDA_API_VERSION
	.align		4
        /*0000*/ 	.byte	0x04, 0x37
        /*0002*/ 	.short	(.L_54 - .L_53)
.L_53:
        /*0004*/ 	.word	0x00000082


	//----- nvinfo : EIATTR_SPARSE_MMA_MASK
	.align		4
.L_54:
        /*0008*/ 	.byte	0x03, 0x50
        /*000a*/ 	.short	0x0000


	//----- nvinfo : EIATTR_MAXREG_COUNT
	.align		4
        /*000c*/ 	.byte	0x03, 0x1b
        /*000e*/ 	.short	0x00ff


	//----- nvinfo : EIATTR_EXTERNS
	.align		4
        /*0010*/ 	.byte	0x04, 0x0f
        /*0012*/ 	.short	(.L_56 - .L_55)


	//   ....[0]....
	.align		4
.L_55:
        /*0014*/ 	.word	index@(vprintf)


	//----- nvinfo : EIATTR_MERCURY_ISA_VERSION
	.align		4
.L_56:
        /*0018*/ 	.byte	0x03, 0x5f
        /*001a*/ 	.short	0x0101


	//----- nvinfo : EIATTR_VRC_CTA_INIT_COUNT
	.align		4
        /*001c*/ 	.byte	0x02, 0x4a
	.zero		1
	.zero		1


	//----- nvinfo : EIATTR_SYSCALL_OFFSETS
	.align		4
        /*0020*/ 	.byte	0x04, 0x46
        /*0022*/ 	.short	(.L_58 - .L_57)


	//   ....[0]....
.L_57:
        /*0024*/ 	.word	0x00000080


	//----- nvinfo : EIATTR_EXIT_INSTR_OFFSETS
	.align		4
.L_58:
        /*0028*/ 	.byte	0x04, 0x1c
        /*002a*/ 	.short	(.L_60 - .L_59)


	//   ....[0]....
.L_59:
        /*002c*/ 	.word	0x00000090


	//----- nvinfo : EIATTR_SW_WAR
	.align		4
.L_60:
        /*0030*/ 	.byte	0x04, 0x36
        /*0032*/ 	.short	(.L_62 - .L_61)
.L_61:
        /*0034*/ 	.word	0x00000008
.L_62:


//--------------------- .nv.callgraph             --------------------------
	.section	.nv.callgraph,"",@"SHT_CUDA_CALLGRAPH"
	.align	4
	.sectionentsize	8
	.align		4
        /*0000*/ 	.word	0x00000000
	.align		4
        /*0004*/ 	.word	0xffffffff
	.align		4
        /*0008*/ 	.word	index@(_Z27parallel_transposition_sortPii)
	.align		4
        /*000c*/ 	.word	index@(vprintf)
	.align		4
        /*0010*/ 	.word	index@(_Z10cuda_hellov)
	.align		4
        /*0014*/ 	.word	index@(vprintf)
	.align		4
        /*0018*/ 	.word	0x00000000
	.align		4
        /*001c*/ 	.word	0xfffffffe
	.align		4
        /*0020*/ 	.word	0x00000000
	.align		4
        /*0024*/ 	.word	0xfffffffd
	.align		4
        /*0028*/ 	.word	0x00000000
	.align		4
        /*002c*/ 	.word	0xfffffffc


//--------------------- .nv.constant4             --------------------------
	.section	.nv.constant4,"a",@progbits
	.align	8
	.align		8
.nv.constant4:
        /*0000*/ 	.dword	$str
	.align		8
        /*0008*/ 	.dword	$str$1
	.align		8
        /*0010*/ 	.dword	$str$2
	.align		8
        /*0018*/ 	.dword	vprintf


//--------------------- .text._Z19parallel_shell_sortPiii --------------------------
	.section	.text._Z19parallel_shell_sortPiii,"ax",@progbits
	.align	128
        .global         _Z19parallel_shell_sortPiii
        .type           _Z19parallel_shell_sortPiii,@function
        .size           _Z19parallel_shell_sortPiii,(.L_x_20 - _Z19parallel_shell_sortPiii)
        .other          _Z19parallel_shell_sortPiii,@"STO_CUDA_ENTRY STV_DEFAULT"
_Z19parallel_shell_sortPiii:
.text._Z19parallel_shell_sortPiii:
[----:B------:R-:W-:Y:S01]  /*0000*/  LDC R1, c[0x0][0x37c] ;  /* 0x0000df00ff017b82 */ /* 0x000fe20000000800 */
[----:B------:R-:W-:Y:S05]  /*0010*/  EXIT ;  /* 0x000000000000794d */ /* 0x000fea0003800000 */
.L_x_0:
[----:B------:R-:W-:-:S00]  /*0020*/  BRA `(.L_x_0) ;  /* 0xfffffffc00fc7947 */ /* 0x000fc0000383ffff */
[----:B------:R-:W-:-:S00]  /*0030*/  NOP ;  /* 0x0000000000007918 */ /* 0x000fc00000000000 */
        /* <DEDUP_REMOVED lines=12> */
.L_x_20:


//--------------------- .text._Z27parallel_transposition_sortPii --------------------------
	.section	.text._Z27parallel_transposition_sortPii,"ax",@progbits
	.align	128
        .global         _Z27parallel_transposition_sortPii
        .type           _Z27parallel_transposition_sortPii,@function
        .size           _Z27parallel_transposition_sortPii,(.L_x_21 - _Z27parallel_transposition_sortPii)
        .other          _Z27parallel_transposition_sortPii,@"STO_CUDA_ENTRY STV_DEFAULT"
_Z27parallel_transposition_sortPii:
.text._Z27parallel_transposition_sortPii:
[----:B------:R-:W0:Y:S01]  /*0000*/  LDC R1, c[0x0][0x37c] ;  /* 0x0000df00ff017b82 */ /* 0x000e220000000800 */
[----:B------:R-:W1:Y:S01]  /*0010*/  S2R R7, SR_TID.X ;  /* 0x0000000000077919 */ /* 0x000e620000002100 */
[----:B------:R-:W2:Y:S06]  /*0020*/  LDCU UR7, c[0x0][0x2fc] ;  /* 0x00005f80ff0777ac */ /* 0x000eac0008000800 */
[----:B------:R-:W1:Y:S01]  /*0030*/  S2UR UR38, SR_CTAID.X ;  /* 0x00000000002679c3 */ /* 0x000e620000002500 */
[----:B0-----:R-:W-:Y:S01]  /*0040*/  VIADD R1, R1, 0xfffffff8 ;  /* 0xfffffff801017836 */ /* 0x001fe20000000000 */
[----:B------:R-:W0:Y:S01]  /*0050*/  LDCU UR6, c[0x0][0x388] ;  /* 0x00007100ff0677ac */ /* 0x000e220008000800 */
[----:B------:R-:W3:Y:S05]  /*0060*/  LDCU.64 UR36, c[0x0][0x358] ;  /* 0x00006b00ff2477ac */ /* 0x000eea0008000a00 */
[----:B------:R-:W1:Y:S08]  /*0070*/  LDC R4, c[0x0][0x360] ;  /* 0x0000d800ff047b82 */ /* 0x000e700000000800 */
[----:B------:R-:W4:Y:S01]  /*0080*/  LDC.64 R16, c[0x0][0x380] ;  /* 0x0000e000ff107b82 */ /* 0x000f220000000a00 */
[----:B-1----:R-:W-:-:S05]  /*0090*/  IMAD R22, R4, UR38, R7 ;  /* 0x0000002604167c24 */ /* 0x002fca000f8e0207 */
[C---:B0-----:R-:W-:Y:S01]  /*00a0*/  ISETP.GE.AND P0, PT, R22.reuse, UR6, PT ;  /* 0x0000000616007c0c */ /* 0x041fe2000bf06270 */
[----:B----4-:R-:W-:-:S12]  /*00b0*/  IMAD.WIDE R16, R22, 0x4, R16 ;  /* 0x0000000416107825 */ /* 0x010fd800078e0210 */
[----:B---3--:R-:W3:Y:S01]  /*00c0*/  @!P0 LDG.E R0, desc[UR36][R16.64] ;  /* 0x0000002410008981 */ /* 0x008ee2000c1e1900 */
[----:B------:R-:W0:Y:S01]  /*00d0*/  S2UR UR5, SR_CgaCtaId ;  /* 0x00000000000579c3 */ /* 0x000e220000008800 */
[----:B------:R-:W-:Y:S01]  /*00e0*/  UMOV UR4, 0x400 ;  /* 0x0000040000047882 */ /* 0x000fe20000000000 */
[----:B------:R-:W-:Y:S01]  /*00f0*/  VIADD R2, R4, 0xffffffff ;  /* 0xffffffff04027836 */ /* 0x000fe20000000000 */
[----:B------:R-:W-:Y:S01]  /*0100*/  BSSY B0, `(.L_x_1) ;  /* 0x000004b000007945 */ /* 0x000fe20003800000 */
[----:B0-----:R-:W-:Y:S01]  /*0110*/  ULEA UR4, UR5, UR4, 0x18 ;  /* 0x0000000405047291 */ /* 0x001fe2000f8ec0ff */
[----:B------:R-:W0:Y:S05]  /*0120*/  LDCU UR5, c[0x0][0x2f8] ;  /* 0x00005f00ff0577ac */ /* 0x000e2a0008000800 */
[----:B------:R-:W-:Y:S01]  /*0130*/  LEA R19, R7, UR4, 0x2 ;  /* 0x0000000407137c11 */ /* 0x000fe2000f8e10ff */
[----:B------:R-:W-:Y:S01]  /*0140*/  UIADD3 UR4, UPT, UPT, UR6, -0x1, URZ ;  /* 0xffffffff06047890 */ /* 0x000fe2000fffe0ff */
[----:B0-----:R-:W-:-:S03]  /*0150*/  IADD3 R18, P1, PT, R1, UR5, RZ ;  /* 0x0000000501127c10 */ /* 0x001fc6000ff3e0ff */
[----:B---3--:R0:W-:Y:S02]  /*0160*/  @!P0 STS [R19], R0 ;  /* 0x0000000013008388 */ /* 0x0081e40000000800 */
[----:B------:R-:W-:-:S04]  /*0170*/  ISETP.GE.AND P0, PT, R22, UR4, PT ;  /* 0x0000000416007c0c */ /* 0x000fc8000bf06270 */
[----:B------:R-:W-:Y:S01]  /*0180*/  ISETP.GE.U32.OR P0, PT, R7, R2, P0 ;  /* 0x000000020700720c */ /* 0x000fe20000706470 */
[----:B--2---:R-:W-:-:S12]  /*0190*/  IMAD.X R2, RZ, RZ, UR7, P1 ;  /* 0x00000007ff027e24 */ /* 0x004fd800088e06ff */
[----:B0-----:R-:W-:Y:S05]  /*01a0*/  @P0 BRA `(.L_x_2) ;  /* 0x0000000400000947 */ /* 0x001fea0003800000 */
[C---:B------:R-:W-:Y:S02]  /*01b0*/  ISETP.GE.U32.AND P0, PT, R4.reuse, 0x4, PT ;  /* 0x000000040400780c */ /* 0x040fe40003f06070 */
[----:B------:R-:W-:Y:S02]  /*01c0*/  LOP3.LUT R0, R7, 0x1, RZ, 0xc0, !PT ;  /* 0x0000000107007812 */ /* 0x000fe400078ec0ff */
[----:B------:R-:W-:-:S09]  /*01d0*/  LOP3.LUT R3, R4, 0x3, RZ, 0xc0, !PT ;  /* 0x0000000304037812 */ /* 0x000fd200078ec0ff */
[----:B------:R-:W-:Y:S05]  /*01e0*/  @!P0 BRA `(.L_x_3) ;  /* 0x0000000000ac8947 */ /* 0x000fea0003800000 */
[----:B------:R-:W-:Y:S02]  /*01f0*/  LOP3.LUT R4, R4, 0xfffffffc, RZ, 0xc0, !PT ;  /* 0xfffffffc04047812 */ /* 0x000fe400078ec0ff */
[----:B------:R-:W-:-:S03]  /*0200*/  ISETP.NE.AND P1, PT, R0, RZ, PT ;  /* 0x000000ff0000720c */ /* 0x000fc60003f25270 */
[----:B------:R-:W-:-:S10]  /*0210*/  IMAD.MOV R4, RZ, RZ, -R4 ;  /* 0x000000ffff047224 */ /* 0x000fd400078e0a04 */
.L_x_11:
[----:B------:R-:W-:Y:S01]  /*0220*/  ISETP.NE.AND P0, PT, R0, RZ, PT ;  /* 0x000000ff0000720c */ /* 0x000fe20003f05270 */
[----:B0123--:R-:W-:-:S12]  /*0230*/  @P1 BRA `(.L_x_4) ;  /* 0x0000000000141947 */ /* 0x00ffd80003800000 */
[----:B------:R-:W-:Y:S04]  /*0240*/  LDS R6, [R19] ;  /* 0x0000000013067984 */ /* 0x000fe80000000800 */
[----:B------:R-:W0:Y:S02]  /*0250*/  LDS R5, [R19+0x4] ;  /* 0x0000040013057984 */ /* 0x000e240000000800 */
[----:B0-----:R-:W-:-:S13]  /*0260*/  ISETP.GT.AND P1, PT, R6, R5, PT ;  /* 0x000000050600720c */ /* 0x001fda0003f24270 */
[----:B------:R0:W-:Y:S04]  /*0270*/  @P1 STS [R19], R5 ;  /* 0x0000000513001388 */ /* 0x0001e80000000800 */
[----:B------:R0:W-:Y:S02]  /*0280*/  @P1 STS [R19+0x4], R6 ;  /* 0x0000040613001388 */ /* 0x0001e40000000800 */
.L_x_4:
[----:B------:R-:W-:Y:S05]  /*0290*/  WARPSYNC.ALL ;  /* 0x0000000000007948 */ /* 0x000fea0003800000 */
[----:B------:R-:W-:Y:S01]  /*02a0*/  BAR.SYNC.DEFER_BLOCKING 0x0 ;  /* 0x0000000000007b1d */ /* 0x000fe20000010000 */
[----:B------:R-:W-:-:S05]  /*02b0*/  ISETP.NE.AND P1, PT, R0, RZ, PT ;  /* 0x000000ff0000720c */ /* 0x000fca0003f25270 */
[----:B------:R-:W-:Y:S04]  /*02c0*/  BSSY.RECONVERGENT B1, `(.L_x_5) ;  /* 0x0000007000017945 */ /* 0x000fe80003800200 */
[----:B------:R-:W-:Y:S05]  /*02d0*/  @!P0 BRA `(.L_x_6) ;  /* 0x0000000000148947 */ /* 0x000fea0003800000 */
[----:B0-----:R-:W-:Y:S04]  /*02e0*/  LDS R6, [R19] ;  /* 0x0000000013067984 */ /* 0x001fe80000000800 */
[----:B------:R-:W0:Y:S02]  /*02f0*/  LDS R5, [R19+0x4] ;  /* 0x0000040013057984 */ /* 0x000e240000000800 */
[----:B0-----:R-:W-:-:S13]  /*0300*/  ISETP.GT.AND P2, PT, R6, R5, PT ;  /* 0x000000050600720c */ /* 0x001fda0003f44270 */
[----:B------:R1:W-:Y:S04]  /*0310*/  @P2 STS [R19], R5 ;  /* 0x0000000513002388 */ /* 0x0003e80000000800 */
[----:B------:R1:W-:Y:S02]  /*0320*/  @P2 STS [R19+0x4], R6 ;  /* 0x0000040613002388 */ /* 0x0003e40000000800 */
.L_x_6:
[----:B------:R-:W-:Y:S05]  /*0330*/  BSYNC.RECONVERGENT B1 ;  /* 0x0000000000017941 */ /* 0x000fea0003800200 */
.L_x_5:
[----:B------:R-:W-:Y:S06]  /*0340*/  BAR.SYNC.DEFER_BLOCKING 0x0 ;  /* 0x0000000000007b1d */ /* 0x000fec0000010000 */
[----:B------:R-:W-:Y:S04]  /*0350*/  BSSY.RECONVERGENT B1, `(.L_x_7) ;  /* 0x0000007000017945 */ /* 0x000fe80003800200 */
[----:B------:R-:W-:Y:S05]  /*0360*/  @P1 BRA `(.L_x_8) ;  /* 0x0000000000141947 */ /* 0x000fea0003800000 */
[----:B01----:R-:W-:Y:S04]  /*0370*/  LDS R6, [R19] ;  /* 0x0000000013067984 */ /* 0x003fe80000000800 */
[----:B------:R-:W0:Y:S02]  /*0380*/  LDS R5, [R19+0x4] ;  /* 0x0000040013057984 */ /* 0x000e240000000800 */
[----:B0-----:R-:W-:-:S13]  /*0390*/  ISETP.GT.AND P2, PT, R6, R5, PT ;  /* 0x000000050600720c */ /* 0x001fda0003f44270 */
[----:B------:R2:W-:Y:S04]  /*03a0*/  @P2 STS [R19], R5 ;  /* 0x0000000513002388 */ /* 0x0005e80000000800 */
[----:B------:R2:W-:Y:S02]  /*03b0*/  @P2 STS [R19+0x4], R6 ;  /* 0x0000040613002388 */ /* 0x0005e40000000800 */
.L_x_8:
[----:B------:R-:W-:Y:S05]  /*03c0*/  BSYNC.RECONVERGENT B1 ;  /* 0x0000000000017941 */ /* 0x000fea0003800200 */
.L_x_7:
[----:B------:R-:W-:Y:S01]  /*03d0*/  VIADD R4, R4, 0x4 ;  /* 0x0000000404047836 */ /* 0x000fe20000000000 */
[----:B------:R-:W-:Y:S04]  /*03e0*/  BAR.SYNC.DEFER_BLOCKING 0x0 ;  /* 0x0000000000007b1d */ /* 0x000fe80000010000 */
[----:B------:R-:W-:Y:S02]  /*03f0*/  ISETP.NE.AND P2, PT, R4, RZ, PT ;  /* 0x000000ff0400720c */ /* 0x000fe40003f45270 */
[----:B------:R-:W-:Y:S04]  /*0400*/  BSSY.RECONVERGENT B1, `(.L_x_9) ;  /* 0x0000007000017945 */ /* 0x000fe80003800200 */
[----:B------:R-:W-:Y:S07]  /*0410*/  @!P0 BRA `(.L_x_10) ;  /* 0x0000000000148947 */ /* 0x000fee0003800000 */
[----:B012---:R-:W-:Y:S04]  /*0420*/  LDS R6, [R19] ;  /* 0x0000000013067984 */ /* 0x007fe80000000800 */
[----:B------:R-:W0:Y:S02]  /*0430*/  LDS R5, [R19+0x4] ;  /* 0x0000040013057984 */ /* 0x000e240000000800 */
[----:B0-----:R-:W-:-:S13]  /*0440*/  ISETP.GT.AND P0, PT, R6, R5, PT ;  /* 0x000000050600720c */ /* 0x001fda0003f04270 */
[----:B------:R3:W-:Y:S04]  /*0450*/  @P0 STS [R19], R5 ;  /* 0x0000000513000388 */ /* 0x0007e80000000800 */
[----:B------:R3:W-:Y:S02]  /*0460*/  @P0 STS [R19+0x4], R6 ;  /* 0x0000040613000388 */ /* 0x0007e40000000800 */
.L_x_10:
[----:B------:R-:W-:Y:S05]  /*0470*/  BSYNC.RECONVERGENT B1 ;  /* 0x0000000000017941 */ /* 0x000fea0003800200 */
.L_x_9:
[----:B------:R-:W-:Y:S06]  /*0480*/  BAR.SYNC.DEFER_BLOCKING 0x0 ;  /* 0x0000000000007b1d */ /* 0x000fec0000010000 */
[----:B------:R-:W-:Y:S05]  /*0490*/  @P2 BRA `(.L_x_11) ;  /* 0xfffffffc00602947 */ /* 0x000fea000383ffff */
.L_x_3:
[----:B------:R-:W-:-:S13]  /*04a0*/  ISETP.NE.AND P0, PT, R3, RZ, PT ;  /* 0x000000ff0300720c */ /* 0x000fda0003f05270 */
[----:B------:R-:W-:Y:S05]  /*04b0*/  @!P0 BRA `(.L_x_2) ;  /* 0x00000000003c8947 */ /* 0x000fea0003800000 */
[----:B------:R-:W-:Y:S02]  /*04c0*/  IMAD.MOV R3, RZ, RZ, -R3 ;  /* 0x000000ffff037224 */ /* 0x000fe400078e0a03 */
[----:B0123--:R-:W-:-:S07]  /*04d0*/  IMAD.MOV.U32 R5, RZ, RZ, RZ ;  /* 0x000000ffff057224 */ /* 0x00ffce00078e00ff */
.L_x_13:
[----:B------:R-:W-:-:S13]  /*04e0*/  ISETP.NE.AND P0, PT, R0, R5, PT ;  /* 0x000000050000720c */ /* 0x000fda0003f05270 */
[----:B0-----:R-:W-:Y:S05]  /*04f0*/  @P0 BRA `(.L_x_12) ;  /* 0x0000000000140947 */ /* 0x001fea0003800000 */
[----:B------:R-:W-:Y:S04]  /*0500*/  LDS R4, [R19] ;  /* 0x0000000013047984 */ /* 0x000fe80000000800 */
[----:B------:R-:W0:Y:S02]  /*0510*/  LDS R6, [R19+0x4] ;  /* 0x0000040013067984 */ /* 0x000e240000000800 */
[----:B0-----:R-:W-:-:S13]  /*0520*/  ISETP.GT.AND P0, PT, R4, R6, PT ;  /* 0x000000060400720c */ /* 0x001fda0003f04270 */
[----:B------:R0:W-:Y:S04]  /*0530*/  @P0 STS [R19], R6 ;  /* 0x0000000613000388 */ /* 0x0001e80000000800 */
[----:B------:R0:W-:Y:S02]  /*0540*/  @P0 STS [R19+0x4], R4 ;  /* 0x0000040413000388 */ /* 0x0001e40000000800 */
.L_x_12:
[----:B------:R-:W-:Y:S01]  /*0550*/  VIADD R3, R3, 0x1 ;  /* 0x0000000103037836 */ /* 0x000fe20000000000 */
[----:B------:R-:W-:Y:S05]  /*0560*/  WARPSYNC.ALL ;  /* 0x0000000000007948 */ /* 0x000fea0003800000 */
[----:B------:R-:W-:Y:S01]  /*0570*/  BAR.SYNC.DEFER_BLOCKING 0x0 ;  /* 0x0000000000007b1d */ /* 0x000fe20000010000 */
[----:B------:R-:W-:Y:S02]  /*0580*/  ISETP.NE.AND P0, PT, R3, RZ, PT ;  /* 0x000000ff0300720c */ /* 0x000fe40003f05270 */
[----:B------:R-:W-:-:S11]  /*0590*/  LOP3.LUT R5, R5, 0x1, RZ, 0x3c, !PT ;  /* 0x0000000105057812 */ /* 0x000fd600078e3cff */
[----:B------:R-:W-:Y:S05]  /*05a0*/  @P0 BRA `(.L_x_13) ;  /* 0xfffffffc00cc0947 */ /* 0x000fea000383ffff */
.L_x_2:
[----:B------:R-:W-:Y:S05]  /*05b0*/  BSYNC B0 ;  /* 0x0000000000007941 */ /* 0x000fea0003800000 */
.L_x_1:
[----:B------:R-:W-:Y:S01]  /*05c0*/  LOP3.LUT P0, RZ, R7, UR38, RZ, 0xfc, !PT ;  /* 0x0000002607ff7c12 */ /* 0x000fe2000f80fcff */
[----:B------:R-:W-:-:S12]  /*05d0*/  BSSY.RECONVERGENT B6, `(.L_x_14) ;  /* 0x000000a000067945 */ /* 0x000fd80003800200 */
[----:B------:R-:W-:Y:S05]  /*05e0*/  @P0 BRA `(.L_x_15) ;  /* 0x0000000000200947 */ /* 0x000fea0003800000 */
[----:B------:R-:W-:Y:S01]  /*05f0*/  MOV R0, 0x18 ;  /* 0x0000001800007802 */ /* 0x000fe20000000f00 */
[----:B------:R-:W4:Y:S01]  /*0600*/  LDCU.64 UR4, c[0x4][0x8] ;  /* 0x01000100ff0477ac */ /* 0x000f220008000a00 */
[----:B0123--:R-:W-:Y:S02]  /*0610*/  CS2R R6, SRZ ;  /* 0x0000000000067805 */ /* 0x00ffe4000001ff00 */
[----:B------:R0:W1:Y:S01]  /*0620*/  LDC.64 R8, c[0x4][R0] ;  /* 0x0100000000087b82 */ /* 0x0000620000000a00 */
[----:B----4-:R-:W-:Y:S02]  /*0630*/  IMAD.U32 R4, RZ, RZ, UR4 ;  /* 0x00000004ff047e24 */ /* 0x010fe4000f8e00ff */
[----:B0-----:R-:W-:-:S07]  /*0640*/  IMAD.U32 R5, RZ, RZ, UR5 ;  /* 0x00000005ff057e24 */ /* 0x001fce000f8e00ff */
[----:B------:R-:W-:-:S07]  /*0650*/  LEPC R20, `(.L_x_15) ;  /* 0x000000001014794e */ /* 0x000fce0000000000 */
[----:B-1----:R-:W-:Y:S05]  /*0660*/  CALL.ABS.NOINC R8 ;  /* 0x0000000008007343 */ /* 0x002fea0003c00000 */
.L_x_15:
[----:B------:R-:W-:Y:S05]  /*0670*/  BSYNC.RECONVERGENT B6 ;  /* 0x0000000000067941 */ /* 0x000fea0003800200 */
.L_x_14:
[----:B------:R-:W-:-:S09]  /*0680*/  UISETP.NE.AND UP0, UPT, UR38, URZ, UPT ;  /* 0x000000ff2600728c */ /* 0x000fd2000bf05270 */
[----:B------:R-:W-:Y:S05]  /*0690*/  BRA.U UP0, `(.L_x_16) ;  /* 0x00000001002c7547 */ /* 0x000fea000b800000 */
[----:B------:R-:W4:Y:S01]  /*06a0*/  LDS R0, [R19] ;  /* 0x0000000013007984 */ /* 0x000f220000000800 */
[----:B------:R-:W-:Y:S01]  /*06b0*/  MOV R3, 0x18 ;  /* 0x0000001800037802 */ /* 0x000fe20000000f00 */
[----:B------:R-:W5:Y:S01]  /*06c0*/  LDCU.64 UR4, c[0x4][0x10] ;  /* 0x01000200ff0477ac */ /* 0x000f620008000a00 */
[----:B0123--:R-:W-:Y:S02]  /*06d0*/  IMAD.MOV.U32 R6, RZ, RZ, R18 ;  /* 0x000000ffff067224 */ /* 0x00ffe400078e0012 */
[----:B------:R0:W1:Y:S01]  /*06e0*/  LDC.64 R8, c[0x4][R3] ;  /* 0x0100000003087b82 */ /* 0x0000620000000a00 */
[----:B------:R-:W-:Y:S02]  /*06f0*/  IMAD.MOV.U32 R7, RZ, RZ, R2 ;  /* 0x000000ffff077224 */ /* 0x000fe400078e0002 */
[----:B-----5:R-:W-:Y:S02]  /*0700*/  IMAD.U32 R4, RZ, RZ, UR4 ;  /* 0x00000004ff047e24 */ /* 0x020fe4000f8e00ff */
[----:B------:R-:W-:Y:S01]  /*0710*/  IMAD.U32 R5, RZ, RZ, UR5 ;  /* 0x00000005ff057e24 */ /* 0x000fe2000f8e00ff */
[----:B----4-:R0:W-:Y:S06]  /*0720*/  STL [R1], R0 ;  /* 0x0000000001007387 */ /* 0x0101ec0000100800 */
[----:B------:R-:W-:-:S07]  /*0730*/  LEPC R20, `(.L_x_16) ;  /* 0x000000001014794e */ /* 0x000fce0000000000 */
[----:B01----:R-:W-:Y:S05]  /*0740*/  CALL.ABS.NOINC R8 ;  /* 0x0000000008007343 */ /* 0x003fea0003c00000 */
.L_x_16:
[----:B------:R-:W4:Y:S02]  /*0750*/  LDCU UR4, c[0x0][0x388] ;  /* 0x00007100ff0477ac */ /* 0x000f240008000800 */
[----:B----4-:R-:W-:-:S13]  /*0760*/  ISETP.GE.AND P0, PT, R22, UR4, PT ;  /* 0x0000000416007c0c */ /* 0x010fda000bf06270 */
[----:B------:R-:W-:Y:S05]  /*0770*/  @P0 EXIT ;  /* 0x000000000000094d */ /* 0x000fea0003800000 */
[----:B0123--:R-:W0:Y:S04]  /*0780*/  LDS R19, [R19] ;  /* 0x0000000013137984 */ /* 0x00fe280000000800 */
[----:B0-----:R-:W-:Y:S01]  /*0790*/  STG.E desc[UR36][R16.64], R19 ;  /* 0x0000001310007986 */ /* 0x001fe2000c101924 */
[----:B------:R-:W-:Y:S05]  /*07a0*/  EXIT ;  /* 0x000000000000794d */ /* 0x000fea0003800000 */
.L_x_17:
        /* <DEDUP_REMOVED lines=13> */
.L_x_21:


//--------------------- .text._Z10cuda_hellov     --------------------------
	.section	.text._Z10cuda_hellov,"ax",@progbits
	.align	128
        .global         _Z10cuda_hellov
        .type           _Z10cuda_hellov,@function
        .size           _Z10cuda_hellov,(.L_x_22 - _Z10cuda_hellov)
        .other          _Z10cuda_hellov,@"STO_CUDA_ENTRY STV_DEFAULT"
_Z10cuda_hellov:
.text._Z10cuda_hellov:
[----:B------:R-:W0:Y:S01]  /*0000*/  LDC R1, c[0x0][0x37c] ;  /* 0x0000df00ff017b82 */ /* 0x000e220000000800 */
[----:B------:R-:W-:Y:S01]  /*0010*/  MOV R0, 0x18 ;  /* 0x0000001800007802 */ /* 0x000fe20000000f00 */
[----:B------:R-:W1:Y:S01]  /*0020*/  LDCU.64 UR4, c[0x4][URZ] ;  /* 0x01000000ff0477ac */ /* 0x000e620008000a00 */
[----:B------:R-:W-:-:S05]  /*0030*/  CS2R R6, SRZ ;  /* 0x0000000000067805 */ /* 0x000fca000001ff00 */
[----:B------:R2:W3:Y:S01]  /*0040*/  LDC.64 R2, c[0x4][R0] ;  /* 0x0100000000027b82 */ /* 0x0004e20000000a00 */
[----:B-1----:R-:W-:Y:S02]  /*0050*/  IMAD.U32 R4, RZ, RZ, UR4 ;  /* 0x00000004ff047e24 */ /* 0x002fe4000f8e00ff */
[----:B--2---:R-:W-:-:S07]  /*0060*/  IMAD.U32 R5, RZ, RZ, UR5 ;  /* 0x00000005ff057e24 */ /* 0x004fce000f8e00ff */
[----:B------:R-:W-:-:S07]  /*0070*/  LEPC R20, `(.L_x_18) ;  /* 0x000000001014794e */ /* 0x000fce0000000000 */
[----:B0--3--:R-:W-:Y:S05]  /*0080*/  CALL.ABS.NOINC R2 ;  /* 0x0000000002007343 */ /* 0x009fea0003c00000 */
.L_x_18:
[----:B------:R-:W-:Y:S05]  /*0090*/  EXIT ;  /* 0x000000000000794d */ /* 0x000fea0003800000 */
.L_x_19:
        /* <DEDUP_REMOVED lines=14> */
.L_x_22:


//--------------------- .nv.global.init           --------------------------
	.section	.nv.global.init,"aw",@progbits
.nv.global.init:
	.type		$str$1,@object
	.size		$str$1,($str$2 - $str$1)
$str$1:
        /*0000*/ 	.byte	0x0a, 0x00
	.type		$str$2,@object
	.size		$str$2,($str - $str$2)
$str$2:
        /*0002*/ 	.byte	0x25, 0x64, 0x20, 0x00
	.type		$str,@object
	.size		$str,(.L_0 - $str)
$str:
        /*0006*/ 	.byte	0x48, 0x65, 0x6c, 0x6c, 0x6f, 0x20, 0x57, 0x6f, 0x72, 0x6c, 0x64, 0x20, 0x66, 0x72, 0x6f, 0x6d
        /*0016*/ 	.byte	0x20, 0x47, 0x50, 0x55, 0x21, 0x0a, 0x00
.L_0:


//--------------------- .nv.shared.reserved.0     --------------------------
	.section	.nv.shared.reserved.0,"aw",@nobits
	.weak		__nv_reservedSMEM_offset_0_alias
	.size		__nv_reservedSMEM_offset_0_alias, 0, 64
	.other		__nv_reservedSMEM_offset_0_alias,@"STO_CUDA_RESERVED_SHARED STV_DEFAULT"
__nv_reservedSMEM_offset_0_alias:
	.zero		0
	.zero		64


//--------------------- .nv.shared._Z27parallel_transposition_sortPii --------------------------
	.section	.nv.shared._Z27parallel_transposition_sortPii,"aw",@nobits
	.sectionflags	@""
	.align	4
.nv.shared._Z27parallel_transposition_sortPii:
	.zero		50176


//--------------------- .nv.constant0._Z19parallel_shell_sortPiii --------------------------
	.section	.nv.constant0._Z19parallel_shell_sortPiii,"a",@progbits
	.sectionflags	@""
	.align	4
.nv.constant0._Z19parallel_shell_sortPiii:
	.zero		912


//--------------------- .nv.constant0._Z27parallel_transposition_sortPii --------------------------
	.section	.nv.constant0._Z27parallel_transposition_sortPii,"a",@progbits
	.sectionflags	@""
	.align	4
.nv.constant0._Z27parallel_transposition_sortPii:
	.zero		908


//--------------------- .nv.constant0._Z10cuda_hellov --------------------------
	.section	.nv.constant0._Z10cuda_hellov,"a",@progbits
	.sectionflags	@""
	.align	4
.nv.constant0._Z10cuda_hellov:
	.zero		896


//--------------------- SYMBOLS --------------------------

	.type		.nv.reservedSmem.offset0,@object
	.size		.nv.reservedSmem.offset0,0x4
	.type		.nv.reservedSmem.cap,@object
	.size		.nv.reservedSmem.cap,0x4
	.type		vprintf,@function
